//
// Generated by NVIDIA NVVM Compiler
//
// Compiler Build ID: CL-36424714
// Cuda compilation tools, release 13.0, V13.0.88
// Based on NVVM 20.0.0
//

.version 9.0
.target sm_100
.address_size 64

	// .globl	_Z14gpu_helloworldv
.extern .func  (.param .b32 func_retval0) vprintf
(
	.param .b64 vprintf_param_0,
	.param .b64 vprintf_param_1
)
;
.global .align 1 .b8 $str[39] = {72, 101, 108, 108, 111, 32, 102, 114, 111, 109, 32, 116, 104, 101, 32, 71, 80, 85, 33, 32, 77, 121, 32, 116, 104, 114, 101, 97, 100, 73, 100, 32, 105, 115, 32, 37, 100, 10};

.visible .entry _Z14gpu_helloworldv()
{
	.local .align 8 .b8 	__local_depot0[8];
	.reg .b64 	%SP;
	.reg .b64 	%SPL;
	.reg .b32 	%r<4>;
	.reg .b64 	%rd<5>;

	mov.u64 	%SPL, __local_depot0;
	cvta.local.u64 	%SP, %SPL;
	add.u64 	%rd1, %SP, 0;
	add.u64 	%rd2, %SPL, 0;
	mov.u32 	%r1, %tid.x;
	st.local.u32 	[%rd2], %r1;
	mov.u64 	%rd3, $str;
	cvta.global.u64 	%rd4, %rd3;
	{ // callseq 0, 0
	.param .b64 param0;
	st.param.b64 	[param0], %rd4;
	.param .b64 param1;
	st.param.b64 	[param1], %rd1;
	.param .b32 retval0;
	call.uni (retval0), 
	vprintf, 
	(
	param0, 
	param1
	);
	ld.param.b32 	%r2, [retval0];
	} // callseq 0
	ret;

}


// ===== COMPILED SASS (sm_100) =====

	.target	sm_100

	.elftype	@"ET_EXEC"


//--------------------- .note.nv.tkinfo           --------------------------
	.section	.note.nv.tkinfo,"",@"SHT_NOTE"
	.sectionflags	@"SHF_NOTE_NV_TKINFO"
	.tkinfo
        /*0018*/ 	.word	0x00000002
        /*0030*/ 	.string	""
        /*0030*/ 	.string	"ptxas"
        /*0030*/ 	.string	"Cuda compilation tools, release 13.0, V13.0.88"
        /*0030*/ 	.string	"Build cuda_13.0.r13.0/compiler.36424714_0"
        /*0030*/ 	.string	"-arch sm_100 -m 64 "



//--------------------- .note.nv.cuinfo           --------------------------
	.section	.note.nv.cuinfo,"",@"SHT_NOTE"
	.sectionflags	@"SHF_NOTE_NV_CUINFO"
        /*0018*/ 	.short	0x0002
        /*001a*/ 	.short	0x0064
        /*001c*/ 	.short	0x0082
	.zero		2


//--------------------- .nv.info                  --------------------------
	.section	.nv.info,"",@"SHT_CUDA_INFO"
	.align	4


	//----- nvinfo : EIATTR_REGCOUNT
	.align		4
        /*0000*/ 	.byte	0x04, 0x2f
        /*0002*/ 	.short	(.L_2 - .L_1)
	.align		4
.L_1:
        /*0004*/ 	.word	index@(_Z14gpu_helloworldv)
        /*0008*/ 	.word	0x00000018


	//----- nvinfo : EIATTR_FRAME_SIZE
	.align		4
.L_2:
        /*000c*/ 	.byte	0x04, 0x11
        /*000e*/ 	.short	(.L_4 - .L_3)
	.align		4
.L_3:
        /*0010*/ 	.word	index@(_Z14gpu_helloworldv)
        /*0014*/ 	.word	0x00000008


	//----- nvinfo : EIATTR_MIN_STACK_SIZE
	.align		4
.L_4:
        /*0018*/ 	.byte	0x04, 0x12
        /*001a*/ 	.short	(.L_6 - .L_5)
	.align		4
.L_5:
        /*001c*/ 	.word	index@(_Z14gpu_helloworldv)
        /*0020*/ 	.word	0x00000008
.L_6:


//--------------------- .nv.compat                --------------------------
	.section	.nv.compat,"",@"SHT_CUDA_COMPAT_INFO"
	.align	4
        /*0000*/ 	.byte	0x02, 0x09, 0x00, 0x00, 0x02, 0x02, 0x01, 0x00, 0x02, 0x05, 0x05, 0x00, 0x03, 0x07, 0x01, 0x01
        /*0010*/ 	.byte	0x02, 0x03, 0x00, 0x00, 0x02, 0x06, 0x01, 0x00, 0x04, 0x0b, 0x08, 0x00, 0x09, 0x00, 0x00, 0x00
        /*0020*/ 	.byte	0x00, 0x00, 0x00, 0x00


//--------------------- .nv.info._Z14gpu_helloworldv --------------------------
	.section	.nv.info._Z14gpu_helloworldv,"",@"SHT_CUDA_INFO"
	.sectionflags	@""
	.align	4


	//----- nvinfo : EIATTR_CUDA_API_VERSION
	.align		4
        /*0000*/ 	.byte	0x04, 0x37
        /*0002*/ 	.short	(.L_8 - .L_7)
.L_7:
        /*0004*/ 	.word	0x00000082


	//----- nvinfo : EIATTR_SPARSE_MMA_MASK
	.align		4
.L_8:
        /*0008*/ 	.byte	0x03, 0x50
        /*000a*/ 	.short	0x0000


	//----- nvinfo : EIATTR_MAXREG_COUNT
	.align		4
        /*000c*/ 	.byte	0x03, 0x1b
        /*000e*/ 	.short	0x00ff


	//----- nvinfo : EIATTR_EXTERNS
	.align		4
        /*0010*/ 	.byte	0x04, 0x0f
        /*0012*/ 	.short	(.L_10 - .L_9)


	//   ....[0]....
	.align		4
.L_9:
        /*0014*/ 	.word	index@(vprintf)


	//----- nvinfo : EIATTR_MERCURY_ISA_VERSION
	.align		4
.L_10:
        /*0018*/ 	.byte	0x03, 0x5f
        /*001a*/ 	.short	0x0101


	//----- nvinfo : EIATTR_VRC_CTA_INIT_COUNT
	.align		4
        /*001c*/ 	.byte	0x02, 0x4a
	.zero		1
	.zero		1


	//----- nvinfo : EIATTR_SYSCALL_OFFSETS
	.align		4
        /*0020*/ 	.byte	0x04, 0x46
        /*0022*/ 	.short	(.L_12 - .L_11)


	//   ....[0]....
.L_11:
        /*0024*/ 	.word	0x000000e0


	//----- nvinfo : EIATTR_EXIT_INSTR_OFFSETS
	.align		4
.L_12:
        /*0028*/ 	.byte	0x04, 0x1c
        /*002a*/ 	.short	(.L_14 - .L_13)


	//   ....[0]....
.L_13:
        /*002c*/ 	.word	0x000000f0


	//----- nvinfo : EIATTR_SW_WAR
	.align		4
.L_14:
        /*0030*/ 	.byte	0x04, 0x36
        /*0032*/ 	.short	(.L_16 - .L_15)
.L_15:
        /*0034*/ 	.word	0x00000008
.L_16:


//--------------------- .nv.callgraph             --------------------------
	.section	.nv.callgraph,"",@"SHT_CUDA_CALLGRAPH"
	.align	4
	.sectionentsize	8
	.align		4
        /*0000*/ 	.word	0x00000000
	.align		4
        /*0004*/ 	.word	0xffffffff
	.align		4
        /*0008*/ 	.word	index@(_Z14gpu_helloworldv)
	.align		4
        /*000c*/ 	.word	index@(vprintf)
	.align		4
        /*0010*/ 	.word	0x00000000
	.align		4
        /*0014*/ 	.word	0xfffffffe
	.align		4
        /*0018*/ 	.word	0x00000000
	.align		4
        /*001c*/ 	.word	0xfffffffd
	.align		4
        /*0020*/ 	.word	0x00000000
	.align		4
        /*0024*/ 	.word	0xfffffffc


//--------------------- .nv.constant4             --------------------------
	.section	.nv.constant4,"a",@progbits
	.align	8
	.align		8
.nv.constant4:
        /*0000*/ 	.dword	vprintf
	.align		8
        /*0008*/ 	.dword	$str


//--------------------- .text._Z14gpu_helloworldv --------------------------
	.section	.text._Z14gpu_helloworldv,"ax",@progbits
	.align	128
        .global         _Z14gpu_helloworldv
        .type           _Z14gpu_helloworldv,@function
        .size           _Z14gpu_helloworldv,(.L_x_2 - _Z14gpu_helloworldv)
        .other          _Z14gpu_helloworldv,@"STO_CUDA_ENTRY STV_DEFAULT"
_Z14gpu_helloworldv:
.text._Z14gpu_helloworldv:
[----:B------:R-:W0:Y:S01]  /*0000*/  LDC R1, c[0x0][0x37c] ;  /* 0x0000df00ff017b82 */ /* 0x000e220000000800 */
[----:B------:R-:W1:Y:S01]  /*0010*/  S2R R8, SR_TID.X ;  /* 0x0000000000087919 */ /* 0x000e620000002100 */
[----:B0-----:R-:W-:Y:S01]  /*0020*/  VIADD R1, R1, 0xfffffff8 ;  /* 0xfffffff801017836 */ /* 0x001fe20000000000 */
[----:B------:R-:W-:Y:S01]  /*0030*/  MOV R0, 0x0 ;  /* 0x0000000000007802 */ /* 0x000fe20000000f00 */
[----:B------:R-:W0:Y:S04]  /*0040*/  LDCU UR4, c[0x0][0x2f8] ;  /* 0x00005f00ff0477ac */ /* 0x000e280008000800 */
[----:B------:R2:W3:Y:S01]  /*0050*/  LDC.64 R2, c[0x4][R0] ;  /* 0x0100000000027b82 */ /* 0x0004e20000000a00 */
[----:B------:R-:W4:Y:S01]  /*0060*/  LDCU.64 UR6, c[0x4][0x8] ;  /* 0x01000100ff0677ac */ /* 0x000f220008000a00 */
[----:B------:R-:W5:Y:S01]  /*0070*/  LDCU UR5, c[0x0][0x2fc] ;  /* 0x00005f80ff0577ac */ /* 0x000f620008000800 */
[----:B0-----:R-:W-:Y:S01]  /*0080*/  IADD3 R6, P0, PT, R1, UR4, RZ ;  /* 0x0000000401067c10 */ /* 0x001fe2000ff1e0ff */
[----:B----4-:R-:W-:Y:S01]  /*0090*/  IMAD.U32 R4, RZ, RZ, UR6 ;  /* 0x00000006ff047e24 */ /* 0x010fe2000f8e00ff */
[----:B------:R-:W-:-:S03]  /*00a0*/  MOV R5, UR7 ;  /* 0x0000000700057c02 */ /* 0x000fc60008000f00 */
[----:B-----5:R-:W-:Y:S01]  /*00b0*/  IMAD.X R7, RZ, RZ, UR5, P0 ;  /* 0x00000005ff077e24 */ /* 0x020fe200080e06ff */
[----:B-1----:R2:W-:Y:S07]  /*00c0*/  STL [R1], R8 ;  /* 0x0000000801007387 */ /* 0x0025ee0000100800 */
[----:B------:R-:W-:-:S07]  /*00d0*/  LEPC R20, `(.L_x_0) ;  /* 0x000000001014794e */ /* 0x000fce0000000000 */
[----:B--23--:R-:W-:Y:S05]  /*00e0*/  CALL.ABS.NOINC R2 ;  /* 0x0000000002007343 */ /* 0x00cfea0003c00000 */
.L_x_0:
[----:B------:R-:W-:Y:S05]  /*00f0*/  EXIT ;  /* 0x000000000000794d */ /* 0x000fea0003800000 */
.L_x_1:
[----:B------:R-:W-:-:S00]  /*0100*/  BRA `(.L_x_1) ;  /* 0xfffffffc00fc7947 */ /* 0x000fc0000383ffff */
[----:B------:R-:W-:-:S00]  /*0110*/  NOP ;  /* 0x0000000000007918 */ /* 0x000fc00000000000 */
        /* <DEDUP_REMOVED lines=14> */
.L_x_2:


//--------------------- .nv.global.init           --------------------------
	.section	.nv.global.init,"aw",@progbits
.nv.global.init:
	.type		$str,@object
	.size		$str,(.L_0 - $str)
$str:
        /*0000*/ 	.byte	0x48, 0x65, 0x6c, 0x6c, 0x6f, 0x20, 0x66, 0x72, 0x6f, 0x6d, 0x20, 0x74, 0x68, 0x65, 0x20, 0x47
        /*0010*/ 	.byte	0x50, 0x55, 0x21, 0x20, 0x4d, 0x79, 0x20, 0x74, 0x68, 0x72, 0x65, 0x61, 0x64, 0x49, 0x64, 0x20
        /*0020*/ 	.byte	0x69, 0x73, 0x20, 0x25, 0x64, 0x0a, 0x00
.L_0:


//--------------------- .nv.shared.reserved.0     --------------------------
	.section	.nv.shared.reserved.0,"aw",@nobits
	.weak		__nv_reservedSMEM_offset_0_alias
	.size		__nv_reservedSMEM_offset_0_alias, 0, 64
	.other		__nv_reservedSMEM_offset_0_alias,@"STO_CUDA_RESERVED_SHARED STV_DEFAULT"
__nv_reservedSMEM_offset_0_alias:
	.zero		0
	.zero		64


//--------------------- .nv.constant0._Z14gpu_helloworldv --------------------------
	.section	.nv.constant0._Z14gpu_helloworldv,"a",@progbits
	.sectionflags	@""
	.align	4
.nv.constant0._Z14gpu_helloworldv:
	.zero		896


//--------------------- SYMBOLS --------------------------

	.type		.nv.reservedSmem.offset0,@object
	.size		.nv.reservedSmem.offset0,0x4
	.type		vprintf,@function
